//
// Generated by NVIDIA NVVM Compiler
//
// Compiler Build ID: CL-36424714
// Cuda compilation tools, release 13.0, V13.0.88
// Based on NVVM 20.0.0
//

.version 9.0
.target sm_100
.address_size 64

	// .globl	_Z4convPhPfS0_
// _ZZ4convPhPfS0_E5slice has been demoted

.visible .entry _Z4convPhPfS0_(
	.param .u64 .ptr .align 1 _Z4convPhPfS0__param_0,
	.param .u64 .ptr .align 1 _Z4convPhPfS0__param_1,
	.param .u64 .ptr .align 1 _Z4convPhPfS0__param_2
)
{
	.reg .pred 	%p<4>;
	.reg .b16 	%rs<49>;
	.reg .b32 	%r<17>;
	.reg .b32 	%f<122>;
	.reg .b64 	%rd<24>;
	// demoted variable
	.shared .align 1 .b8 _ZZ4convPhPfS0_E5slice[8192];
	ld.param.u64 	%rd6, [_Z4convPhPfS0__param_0];
	ld.param.u64 	%rd7, [_Z4convPhPfS0__param_1];
	ld.param.u64 	%rd8, [_Z4convPhPfS0__param_2];
	mov.u32 	%r1, %ctaid.y;
	add.s32 	%r9, %r1, -1022;
	setp.lt.u32 	%p1, %r9, -1020;
	@%p1 bra 	$L__BB0_5;
	mov.u32 	%r11, %tid.x;
	mov.u32 	%r12, %ctaid.x;
	cvta.to.global.u64 	%rd9, %rd8;
	cvta.to.global.u64 	%rd10, %rd7;
	cvta.to.global.u64 	%rd11, %rd6;
	add.s32 	%r15, %r1, -2;
	shl.b32 	%r13, %r11, 3;
	mov.u32 	%r14, _ZZ4convPhPfS0_E5slice;
	add.s32 	%r3, %r14, %r13;
	add.s32 	%r4, %r11, -2;
	mul.wide.u32 	%rd12, %r12, 4161600;
	add.s64 	%rd13, %rd9, %rd12;
	mul.wide.u32 	%rd14, %r15, 4080;
	add.s64 	%rd15, %rd13, %rd14;
	mul.wide.u32 	%rd16, %r4, 4;
	add.s64 	%rd1, %rd15, %rd16;
	mul.wide.u32 	%rd17, %r11, 8;
	add.s64 	%rd18, %rd17, %rd11;
	add.s64 	%rd2, %rd18, 3;
	mul.wide.u32 	%rd19, %r12, 800;
	add.s64 	%rd20, %rd19, %rd10;
	add.s64 	%rd23, %rd20, 80;
	mov.b32 	%r16, 0;
$L__BB0_2:
	setp.gt.u32 	%p2, %r4, 1019;
	mul.wide.s32 	%rd21, %r15, 8192;
	add.s64 	%rd22, %rd2, %rd21;
	ld.global.u8 	%rs1, [%rd22+-3];
	st.shared.u8 	[%r3], %rs1;
	ld.global.u8 	%rs2, [%rd22+-2];
	st.shared.u8 	[%r3+1], %rs2;
	ld.global.u8 	%rs3, [%rd22+-1];
	st.shared.u8 	[%r3+2], %rs3;
	ld.global.u8 	%rs4, [%rd22];
	st.shared.u8 	[%r3+3], %rs4;
	ld.global.u8 	%rs5, [%rd22+1];
	st.shared.u8 	[%r3+4], %rs5;
	ld.global.u8 	%rs6, [%rd22+2];
	st.shared.u8 	[%r3+5], %rs6;
	ld.global.u8 	%rs7, [%rd22+3];
	st.shared.u8 	[%r3+6], %rs7;
	ld.global.u8 	%rs8, [%rd22+4];
	st.shared.u8 	[%r3+7], %rs8;
	bar.sync 	0;
	@%p2 bra 	$L__BB0_4;
	ld.global.f32 	%f1, [%rd23+-80];
	ld.shared.u8 	%rs9, [%r3+-16];
	cvt.rn.f32.u16 	%f2, %rs9;
	fma.rn.f32 	%f3, %f1, %f2, 0f00000000;
	ld.global.f32 	%f4, [%rd23+-76];
	ld.shared.u8 	%rs10, [%r3+-15];
	cvt.rn.f32.u16 	%f5, %rs10;
	fma.rn.f32 	%f6, %f4, %f5, %f3;
	ld.global.f32 	%f7, [%rd23+-72];
	ld.shared.u8 	%rs11, [%r3+-14];
	cvt.rn.f32.u16 	%f8, %rs11;
	fma.rn.f32 	%f9, %f7, %f8, %f6;
	ld.global.f32 	%f10, [%rd23+-68];
	ld.shared.u8 	%rs12, [%r3+-13];
	cvt.rn.f32.u16 	%f11, %rs12;
	fma.rn.f32 	%f12, %f10, %f11, %f9;
	ld.global.f32 	%f13, [%rd23+-64];
	ld.shared.u8 	%rs13, [%r3+-12];
	cvt.rn.f32.u16 	%f14, %rs13;
	fma.rn.f32 	%f15, %f13, %f14, %f12;
	ld.global.f32 	%f16, [%rd23+-60];
	ld.shared.u8 	%rs14, [%r3+-11];
	cvt.rn.f32.u16 	%f17, %rs14;
	fma.rn.f32 	%f18, %f16, %f17, %f15;
	ld.global.f32 	%f19, [%rd23+-56];
	ld.shared.u8 	%rs15, [%r3+-10];
	cvt.rn.f32.u16 	%f20, %rs15;
	fma.rn.f32 	%f21, %f19, %f20, %f18;
	ld.global.f32 	%f22, [%rd23+-52];
	ld.shared.u8 	%rs16, [%r3+-9];
	cvt.rn.f32.u16 	%f23, %rs16;
	fma.rn.f32 	%f24, %f22, %f23, %f21;
	ld.global.f32 	%f25, [%rd23+-48];
	ld.shared.u8 	%rs17, [%r3+-8];
	cvt.rn.f32.u16 	%f26, %rs17;
	fma.rn.f32 	%f27, %f25, %f26, %f24;
	ld.global.f32 	%f28, [%rd23+-44];
	ld.shared.u8 	%rs18, [%r3+-7];
	cvt.rn.f32.u16 	%f29, %rs18;
	fma.rn.f32 	%f30, %f28, %f29, %f27;
	ld.global.f32 	%f31, [%rd23+-40];
	ld.shared.u8 	%rs19, [%r3+-6];
	cvt.rn.f32.u16 	%f32, %rs19;
	fma.rn.f32 	%f33, %f31, %f32, %f30;
	ld.global.f32 	%f34, [%rd23+-36];
	ld.shared.u8 	%rs20, [%r3+-5];
	cvt.rn.f32.u16 	%f35, %rs20;
	fma.rn.f32 	%f36, %f34, %f35, %f33;
	ld.global.f32 	%f37, [%rd23+-32];
	ld.shared.u8 	%rs21, [%r3+-4];
	cvt.rn.f32.u16 	%f38, %rs21;
	fma.rn.f32 	%f39, %f37, %f38, %f36;
	ld.global.f32 	%f40, [%rd23+-28];
	ld.shared.u8 	%rs22, [%r3+-3];
	cvt.rn.f32.u16 	%f41, %rs22;
	fma.rn.f32 	%f42, %f40, %f41, %f39;
	ld.global.f32 	%f43, [%rd23+-24];
	ld.shared.u8 	%rs23, [%r3+-2];
	cvt.rn.f32.u16 	%f44, %rs23;
	fma.rn.f32 	%f45, %f43, %f44, %f42;
	ld.global.f32 	%f46, [%rd23+-20];
	ld.shared.u8 	%rs24, [%r3+-1];
	cvt.rn.f32.u16 	%f47, %rs24;
	fma.rn.f32 	%f48, %f46, %f47, %f45;
	ld.global.f32 	%f49, [%rd23+-16];
	ld.shared.u8 	%rs25, [%r3];
	cvt.rn.f32.u16 	%f50, %rs25;
	fma.rn.f32 	%f51, %f49, %f50, %f48;
	ld.global.f32 	%f52, [%rd23+-12];
	ld.shared.u8 	%rs26, [%r3+1];
	cvt.rn.f32.u16 	%f53, %rs26;
	fma.rn.f32 	%f54, %f52, %f53, %f51;
	ld.global.f32 	%f55, [%rd23+-8];
	ld.shared.u8 	%rs27, [%r3+2];
	cvt.rn.f32.u16 	%f56, %rs27;
	fma.rn.f32 	%f57, %f55, %f56, %f54;
	ld.global.f32 	%f58, [%rd23+-4];
	ld.shared.u8 	%rs28, [%r3+3];
	cvt.rn.f32.u16 	%f59, %rs28;
	fma.rn.f32 	%f60, %f58, %f59, %f57;
	ld.global.f32 	%f61, [%rd23];
	ld.shared.u8 	%rs29, [%r3+4];
	cvt.rn.f32.u16 	%f62, %rs29;
	fma.rn.f32 	%f63, %f61, %f62, %f60;
	ld.global.f32 	%f64, [%rd23+4];
	ld.shared.u8 	%rs30, [%r3+5];
	cvt.rn.f32.u16 	%f65, %rs30;
	fma.rn.f32 	%f66, %f64, %f65, %f63;
	ld.global.f32 	%f67, [%rd23+8];
	ld.shared.u8 	%rs31, [%r3+6];
	cvt.rn.f32.u16 	%f68, %rs31;
	fma.rn.f32 	%f69, %f67, %f68, %f66;
	ld.global.f32 	%f70, [%rd23+12];
	ld.shared.u8 	%rs32, [%r3+7];
	cvt.rn.f32.u16 	%f71, %rs32;
	fma.rn.f32 	%f72, %f70, %f71, %f69;
	ld.global.f32 	%f73, [%rd23+16];
	ld.shared.u8 	%rs33, [%r3+8];
	cvt.rn.f32.u16 	%f74, %rs33;
	fma.rn.f32 	%f75, %f73, %f74, %f72;
	ld.global.f32 	%f76, [%rd23+20];
	ld.shared.u8 	%rs34, [%r3+9];
	cvt.rn.f32.u16 	%f77, %rs34;
	fma.rn.f32 	%f78, %f76, %f77, %f75;
	ld.global.f32 	%f79, [%rd23+24];
	ld.shared.u8 	%rs35, [%r3+10];
	cvt.rn.f32.u16 	%f80, %rs35;
	fma.rn.f32 	%f81, %f79, %f80, %f78;
	ld.global.f32 	%f82, [%rd23+28];
	ld.shared.u8 	%rs36, [%r3+11];
	cvt.rn.f32.u16 	%f83, %rs36;
	fma.rn.f32 	%f84, %f82, %f83, %f81;
	ld.global.f32 	%f85, [%rd23+32];
	ld.shared.u8 	%rs37, [%r3+12];
	cvt.rn.f32.u16 	%f86, %rs37;
	fma.rn.f32 	%f87, %f85, %f86, %f84;
	ld.global.f32 	%f88, [%rd23+36];
	ld.shared.u8 	%rs38, [%r3+13];
	cvt.rn.f32.u16 	%f89, %rs38;
	fma.rn.f32 	%f90, %f88, %f89, %f87;
	ld.global.f32 	%f91, [%rd23+40];
	ld.shared.u8 	%rs39, [%r3+14];
	cvt.rn.f32.u16 	%f92, %rs39;
	fma.rn.f32 	%f93, %f91, %f92, %f90;
	ld.global.f32 	%f94, [%rd23+44];
	ld.shared.u8 	%rs40, [%r3+15];
	cvt.rn.f32.u16 	%f95, %rs40;
	fma.rn.f32 	%f96, %f94, %f95, %f93;
	ld.global.f32 	%f97, [%rd23+48];
	ld.shared.u8 	%rs41, [%r3+16];
	cvt.rn.f32.u16 	%f98, %rs41;
	fma.rn.f32 	%f99, %f97, %f98, %f96;
	ld.global.f32 	%f100, [%rd23+52];
	ld.shared.u8 	%rs42, [%r3+17];
	cvt.rn.f32.u16 	%f101, %rs42;
	fma.rn.f32 	%f102, %f100, %f101, %f99;
	ld.global.f32 	%f103, [%rd23+56];
	ld.shared.u8 	%rs43, [%r3+18];
	cvt.rn.f32.u16 	%f104, %rs43;
	fma.rn.f32 	%f105, %f103, %f104, %f102;
	ld.global.f32 	%f106, [%rd23+60];
	ld.shared.u8 	%rs44, [%r3+19];
	cvt.rn.f32.u16 	%f107, %rs44;
	fma.rn.f32 	%f108, %f106, %f107, %f105;
	ld.global.f32 	%f109, [%rd23+64];
	ld.shared.u8 	%rs45, [%r3+20];
	cvt.rn.f32.u16 	%f110, %rs45;
	fma.rn.f32 	%f111, %f109, %f110, %f108;
	ld.global.f32 	%f112, [%rd23+68];
	ld.shared.u8 	%rs46, [%r3+21];
	cvt.rn.f32.u16 	%f113, %rs46;
	fma.rn.f32 	%f114, %f112, %f113, %f111;
	ld.global.f32 	%f115, [%rd23+72];
	ld.shared.u8 	%rs47, [%r3+22];
	cvt.rn.f32.u16 	%f116, %rs47;
	fma.rn.f32 	%f117, %f115, %f116, %f114;
	ld.global.f32 	%f118, [%rd23+76];
	ld.shared.u8 	%rs48, [%r3+23];
	cvt.rn.f32.u16 	%f119, %rs48;
	fma.rn.f32 	%f120, %f118, %f119, %f117;
	atom.global.add.f32 	%f121, [%rd1], %f120;
$L__BB0_4:
	bar.sync 	0;
	add.s32 	%r16, %r16, 1;
	add.s32 	%r15, %r15, 1;
	add.s64 	%rd23, %rd23, 160;
	setp.ne.s32 	%p3, %r16, 5;
	@%p3 bra 	$L__BB0_2;
$L__BB0_5:
	ret;

}


// ===== COMPILED SASS (sm_100) =====

	.target	sm_100

	.elftype	@"ET_EXEC"


//--------------------- .note.nv.tkinfo           --------------------------
	.section	.note.nv.tkinfo,"",@"SHT_NOTE"
	.sectionflags	@"SHF_NOTE_NV_TKINFO"
	.tkinfo
        /*0018*/ 	.word	0x00000002
        /*0030*/ 	.string	""
        /*0030*/ 	.string	"ptxas"
        /*0030*/ 	.string	"Cuda compilation tools, release 13.0, V13.0.88"
        /*0030*/ 	.string	"Build cuda_13.0.r13.0/compiler.36424714_0"
        /*0030*/ 	.string	"-arch sm_100 -m 64 "



//--------------------- .note.nv.cuinfo           --------------------------
	.section	.note.nv.cuinfo,"",@"SHT_NOTE"
	.sectionflags	@"SHF_NOTE_NV_CUINFO"
        /*0018*/ 	.short	0x0002
        /*001a*/ 	.short	0x0064
        /*001c*/ 	.short	0x0082
	.zero		2


//--------------------- .nv.info                  --------------------------
	.section	.nv.info,"",@"SHT_CUDA_INFO"
	.align	4


	//----- nvinfo : EIATTR_REGCOUNT
	.align		4
        /*0000*/ 	.byte	0x04, 0x2f
        /*0002*/ 	.short	(.L_1 - .L_0)
	.align		4
.L_0:
        /*0004*/ 	.word	index@(_Z4convPhPfS0_)
        /*0008*/ 	.word	0x0000001f


	//----- nvinfo : EIATTR_FRAME_SIZE
	.align		4
.L_1:
        /*000c*/ 	.byte	0x04, 0x11
        /*000e*/ 	.short	(.L_3 - .L_2)
	.align		4
.L_2:
        /*0010*/ 	.word	index@(_Z4convPhPfS0_)
        /*0014*/ 	.word	0x00000000


	//----- nvinfo : EIATTR_MIN_STACK_SIZE
	.align		4
.L_3:
        /*0018*/ 	.byte	0x04, 0x12
        /*001a*/ 	.short	(.L_5 - .L_4)
	.align		4
.L_4:
        /*001c*/ 	.word	index@(_Z4convPhPfS0_)
        /*0020*/ 	.word	0x00000000
.L_5:


//--------------------- .nv.compat                --------------------------
	.section	.nv.compat,"",@"SHT_CUDA_COMPAT_INFO"
	.align	4
        /*0000*/ 	.byte	0x02, 0x09, 0x00, 0x00, 0x02, 0x02, 0x01, 0x00, 0x02, 0x05, 0x05, 0x00, 0x03, 0x07, 0x01, 0x01
        /*0010*/ 	.byte	0x02, 0x03, 0x00, 0x00, 0x02, 0x06, 0x01, 0x00, 0x04, 0x0b, 0x08, 0x00, 0x09, 0x00, 0x00, 0x00
        /*0020*/ 	.byte	0x00, 0x00, 0x00, 0x00


//--------------------- .nv.info._Z4convPhPfS0_   --------------------------
	.section	.nv.info._Z4convPhPfS0_,"",@"SHT_CUDA_INFO"
	.sectionflags	@""
	.align	4


	//----- nvinfo : EIATTR_CUDA_API_VERSION
	.align		4
        /*0000*/ 	.byte	0x04, 0x37
        /*0002*/ 	.short	(.L_7 - .L_6)
.L_6:
        /*0004*/ 	.word	0x00000082


	//----- nvinfo : EIATTR_KPARAM_INFO
	.align		4
.L_7:
        /*0008*/ 	.byte	0x04, 0x17
        /*000a*/ 	.short	(.L_9 - .L_8)
.L_8:
        /*000c*/ 	.word	0x00000000
        /*0010*/ 	.short	0x0002
        /*0012*/ 	.short	0x0010
        /*0014*/ 	.byte	0x00, 0xf5, 0x21, 0x00


	//----- nvinfo : EIATTR_KPARAM_INFO
	.align		4
.L_9:
        /*0018*/ 	.byte	0x04, 0x17
        /*001a*/ 	.short	(.L_11 - .L_10)
.L_10:
        /*001c*/ 	.word	0x00000000
        /*0020*/ 	.short	0x0001
        /*0022*/ 	.short	0x0008
        /*0024*/ 	.byte	0x00, 0xf5, 0x21, 0x00


	//----- nvinfo : EIATTR_KPARAM_INFO
	.align		4
.L_11:
        /*0028*/ 	.byte	0x04, 0x17
        /*002a*/ 	.short	(.L_13 - .L_12)
.L_12:
        /*002c*/ 	.word	0x00000000
        /*0030*/ 	.short	0x0000
        /*0032*/ 	.short	0x0000
        /*0034*/ 	.byte	0x00, 0xf5, 0x21, 0x00


	//----- nvinfo : EIATTR_SPARSE_MMA_MASK
	.align		4
.L_13:
        /*0038*/ 	.byte	0x03, 0x50
        /*003a*/ 	.short	0x0000


	//----- nvinfo : EIATTR_MAXREG_COUNT
	.align		4
        /*003c*/ 	.byte	0x03, 0x1b
        /*003e*/ 	.short	0x00ff


	//----- nvinfo : EIATTR_NUM_BARRIERS
	.align		4
        /*0040*/ 	.byte	0x02, 0x4c
        /*0042*/ 	.byte	0x01
	.zero		1


	//----- nvinfo : EIATTR_MERCURY_ISA_VERSION
	.align		4
        /*0044*/ 	.byte	0x03, 0x5f
        /*0046*/ 	.short	0x0101


	//----- nvinfo : EIATTR_VRC_CTA_INIT_COUNT
	.align		4
        /*0048*/ 	.byte	0x02, 0x4a
	.zero		1
	.zero		1


	//----- nvinfo : EIATTR_EXIT_INSTR_OFFSETS
	.align		4
        /*004c*/ 	.byte	0x04, 0x1c
        /*004e*/ 	.short	(.L_15 - .L_14)


	//   ....[0]....
.L_14:
        /*0050*/ 	.word	0x00000040


	//   ....[1]....
        /*0054*/ 	.word	0x00000db0


	//----- nvinfo : EIATTR_CRS_STACK_SIZE
	.align		4
.L_15:
        /*0058*/ 	.byte	0x04, 0x1e
        /*005a*/ 	.short	(.L_17 - .L_16)
.L_16:
        /*005c*/ 	.word	0x00000000


	//----- nvinfo : EIATTR_CBANK_PARAM_SIZE
	.align		4
.L_17:
        /*0060*/ 	.byte	0x03, 0x19
        /*0062*/ 	.short	0x0018


	//----- nvinfo : EIATTR_PARAM_CBANK
	.align		4
        /*0064*/ 	.byte	0x04, 0x0a
        /*0066*/ 	.short	(.L_19 - .L_18)
	.align		4
.L_18:
        /*0068*/ 	.word	index@(.nv.constant0._Z4convPhPfS0_)
        /*006c*/ 	.short	0x0380
        /*006e*/ 	.short	0x0018


	//----- nvinfo : EIATTR_SW_WAR
	.align		4
.L_19:
        /*0070*/ 	.byte	0x04, 0x36
        /*0072*/ 	.short	(.L_21 - .L_20)
.L_20:
        /*0074*/ 	.word	0x00000008
.L_21:


//--------------------- .nv.callgraph             --------------------------
	.section	.nv.callgraph,"",@"SHT_CUDA_CALLGRAPH"
	.align	4
	.sectionentsize	8
	.align		4
        /*0000*/ 	.word	0x00000000
	.align		4
        /*0004*/ 	.word	0xffffffff
	.align		4
        /*0008*/ 	.word	0x00000000
	.align		4
        /*000c*/ 	.word	0xfffffffe
	.align		4
        /*0010*/ 	.word	0x00000000
	.align		4
        /*0014*/ 	.word	0xfffffffd
	.align		4
        /*0018*/ 	.word	0x00000000
	.align		4
        /*001c*/ 	.word	0xfffffffc


//--------------------- .text._Z4convPhPfS0_      --------------------------
	.section	.text._Z4convPhPfS0_,"ax",@progbits
	.align	128
        .global         _Z4convPhPfS0_
        .type           _Z4convPhPfS0_,@function
        .size           _Z4convPhPfS0_,(.L_x_4 - _Z4convPhPfS0_)
        .other          _Z4convPhPfS0_,@"STO_CUDA_ENTRY STV_DEFAULT"
_Z4convPhPfS0_:
.text._Z4convPhPfS0_:
[----:B------:R-:W-:Y:S01]  /*0000*/  LDC R1, c[0x0][0x37c] ;  /* 0x0000df00ff017b82 */ /* 0x000fe20000000800 */
[----:B------:R-:W0:Y:S02]  /*0010*/  S2R R9, SR_CTAID.Y ;  /* 0x0000000000097919 */ /* 0x000e240000002600 */
[----:B0-----:R-:W-:-:S04]  /*0020*/  IADD3 R0, PT, PT, R9, -0x3fe, RZ ;  /* 0xfffffc0209007810 */ /* 0x001fc80007ffe0ff */
[----:B------:R-:W-:-:S13]  /*0030*/  ISETP.GE.U32.AND P0, PT, R0, -0x3fc, PT ;  /* 0xfffffc040000780c */ /* 0x000fda0003f06070 */
[----:B------:R-:W-:Y:S05]  /*0040*/  @!P0 EXIT ;  /* 0x000000000000894d */ /* 0x000fea0003800000 */
[----:B------:R-:W0:Y:S01]  /*0050*/  S2R R5, SR_CTAID.X ;  /* 0x0000000000057919 */ /* 0x000e220000002500 */
[----:B------:R-:W0:Y:S01]  /*0060*/  LDC.64 R2, c[0x0][0x390] ;  /* 0x0000e400ff027b82 */ /* 0x000e220000000a00 */
[----:B------:R-:W-:Y:S01]  /*0070*/  IADD3 R9, PT, PT, R9, -0x2, RZ ;  /* 0xfffffffe09097810 */ /* 0x000fe20007ffe0ff */
[----:B------:R-:W-:Y:S01]  /*0080*/  UMOV UR4, 0x400 ;  /* 0x0000040000047882 */ /* 0x000fe20000000000 */
[----:B------:R-:W1:Y:S01]  /*0090*/  S2R R15, SR_TID.X ;  /* 0x00000000000f7919 */ /* 0x000e620000002100 */
[----:B------:R-:W2:Y:S04]  /*00a0*/  LDCU.64 UR6, c[0x0][0x358] ;  /* 0x00006b00ff0677ac */ /* 0x000ea80008000a00 */
[----:B------:R-:W3:Y:S08]  /*00b0*/  LDC.64 R10, c[0x0][0x388] ;  /* 0x0000e200ff0a7b82 */ /* 0x000ef00000000a00 */
[----:B------:R-:W1:Y:S08]  /*00c0*/  LDC.64 R6, c[0x0][0x380] ;  /* 0x0000e000ff067b82 */ /* 0x000e700000000a00 */
[----:B------:R-:W4:Y:S01]  /*00d0*/  S2UR UR5, SR_CgaCtaId ;  /* 0x00000000000579c3 */ /* 0x000f220000008800 */
[----:B0-----:R-:W-:-:S04]  /*00e0*/  IMAD.WIDE.U32 R2, R5, 0x3f8040, R2 ;  /* 0x003f804005027825 */ /* 0x001fc800078e0002 */
[----:B---3--:R-:W-:-:S04]  /*00f0*/  IMAD.WIDE.U32 R10, R5, 0x320, R10 ;  /* 0x00000320050a7825 */ /* 0x008fc800078e000a */
[----:B------:R-:W-:Y:S01]  /*0100*/  IMAD.WIDE.U32 R4, R9, 0xff0, R2 ;  /* 0x00000ff009047825 */ /* 0x000fe200078e0002 */
[----:B------:R-:W-:-:S03]  /*0110*/  IADD3 R0, P2, PT, R10, 0x50, RZ ;  /* 0x000000500a007810 */ /* 0x000fc60007f5e0ff */
[----:B-1----:R-:W-:-:S04]  /*0120*/  IMAD.WIDE.U32 R6, R15, 0x8, R6 ;  /* 0x000000080f067825 */ /* 0x002fc800078e0006 */
[----:B------:R-:W-:Y:S01]  /*0130*/  VIADD R13, R15, 0xfffffffe ;  /* 0xfffffffe0f0d7836 */ /* 0x000fe20000000000 */
[----:B----4-:R-:W-:Y:S01]  /*0140*/  ULEA UR4, UR5, UR4, 0x18 ;  /* 0x0000000405047291 */ /* 0x010fe2000f8ec0ff */
[----:B------:R-:W-:Y:S01]  /*0150*/  IADD3 R2, P1, PT, R6, 0x3, RZ ;  /* 0x0000000306027810 */ /* 0x000fe20007f3e0ff */
[----:B------:R-:W-:Y:S02]  /*0160*/  IMAD.X R27, RZ, RZ, R11, P2 ;  /* 0x000000ffff1b7224 */ /* 0x000fe400010e060b */
[C---:B------:R-:W-:Y:S01]  /*0170*/  ISETP.GT.U32.AND P0, PT, R13.reuse, 0x3fb, PT ;  /* 0x000003fb0d00780c */ /* 0x040fe20003f04070 */
[----:B------:R-:W-:Y:S01]  /*0180*/  IMAD.WIDE.U32 R4, R13, 0x4, R4 ;  /* 0x000000040d047825 */ /* 0x000fe200078e0004 */
[----:B------:R-:W-:Y:S02]  /*0190*/  IADD3.X R3, PT, PT, RZ, R7, RZ, P1, !PT ;  /* 0x00000007ff037210 */ /* 0x000fe40000ffe4ff */
[----:B------:R-:W-:Y:S01]  /*01a0*/  LEA R8, R15, UR4, 0x3 ;  /* 0x000000040f087c11 */ /* 0x000fe2000f8e18ff */
[----:B--2---:R-:W-:-:S08]  /*01b0*/  UMOV UR4, URZ ;  /* 0x000000ff00047c82 */ /* 0x004fd00008000000 */
.L_x_2:
[----:B------:R-:W-:-:S05]  /*01c0*/  IMAD.WIDE R6, R9, 0x2000, R2 ;  /* 0x0000200009067825 */ /* 0x000fca00078e0202 */
[----:B0-----:R-:W2:Y:S04]  /*01d0*/  LDG.E.U8 R11, desc[UR6][R6.64+-0x3] ;  /* 0xfffffd06060b7981 */ /* 0x001ea8000c1e1100 */
[----:B-1----:R-:W3:Y:S04]  /*01e0*/  LDG.E.U8 R13, desc[UR6][R6.64+-0x2] ;  /* 0xfffffe06060d7981 */ /* 0x002ee8000c1e1100 */
[----:B------:R-:W4:Y:S04]  /*01f0*/  LDG.E.U8 R15, desc[UR6][R6.64+-0x1] ;  /* 0xffffff06060f7981 */ /* 0x000f28000c1e1100 */
[----:B------:R-:W5:Y:S04]  /*0200*/  LDG.E.U8 R17, desc[UR6][R6.64] ;  /* 0x0000000606117981 */ /* 0x000f68000c1e1100 */
[----:B------:R-:W5:Y:S04]  /*0210*/  LDG.E.U8 R19, desc[UR6][R6.64+0x1] ;  /* 0x0000010606137981 */ /* 0x000f68000c1e1100 */
[----:B------:R-:W5:Y:S04]  /*0220*/  LDG.E.U8 R21, desc[UR6][R6.64+0x2] ;  /* 0x0000020606157981 */ /* 0x000f68000c1e1100 */
[----:B------:R-:W5:Y:S04]  /*0230*/  LDG.E.U8 R23, desc[UR6][R6.64+0x3] ;  /* 0x0000030606177981 */ /* 0x000f68000c1e1100 */
[----:B------:R0:W5:Y:S01]  /*0240*/  LDG.E.U8 R25, desc[UR6][R6.64+0x4] ;  /* 0x0000040606197981 */ /* 0x000162000c1e1100 */
[----:B------:R-:W-:Y:S01]  /*0250*/  UIADD3 UR4, UPT, UPT, UR4, 0x1, URZ ;  /* 0x0000000104047890 */ /* 0x000fe2000fffe0ff */
[----:B------:R-:W-:Y:S03]  /*0260*/  BSSY.RECONVERGENT B0, `(.L_x_0) ;  /* 0x00000af000007945 */ /* 0x000fe60003800200 */
[----:B------:R-:W-:Y:S01]  /*0270*/  UISETP.NE.AND UP0, UPT, UR4, 0x5, UPT ;  /* 0x000000050400788c */ /* 0x000fe2000bf05270 */
[----:B0-----:R-:W-:Y:S01]  /*0280*/  MOV R6, R0 ;  /* 0x0000000000067202 */ /* 0x001fe20000000f00 */
[----:B------:R-:W-:Y:S01]  /*0290*/  IMAD.MOV.U32 R7, RZ, RZ, R27 ;  /* 0x000000ffff077224 */ /* 0x000fe200078e001b */
[----:B--2---:R0:W-:Y:S04]  /*02a0*/  STS.U8 [R8], R11 ;  /* 0x0000000b08007388 */ /* 0x0041e80000000000 */
[----:B---3--:R0:W-:Y:S04]  /*02b0*/  STS.U8 [R8+0x1], R13 ;  /* 0x0000010d08007388 */ /* 0x0081e80000000000 */
[----:B----4-:R0:W-:Y:S04]  /*02c0*/  STS.U8 [R8+0x2], R15 ;  /* 0x0000020f08007388 */ /* 0x0101e80000000000 */
[----:B-----5:R0:W-:Y:S04]  /*02d0*/  STS.U8 [R8+0x3], R17 ;  /* 0x0000031108007388 */ /* 0x0201e80000000000 */
[----:B------:R0:W-:Y:S04]  /*02e0*/  STS.U8 [R8+0x4], R19 ;  /* 0x0000041308007388 */ /* 0x0001e80000000000 */
[----:B------:R0:W-:Y:S04]  /*02f0*/  STS.U8 [R8+0x5], R21 ;  /* 0x0000051508007388 */ /* 0x0001e80000000000 */
[----:B------:R0:W-:Y:S04]  /*0300*/  STS.U8 [R8+0x6], R23 ;  /* 0x0000061708007388 */ /* 0x0001e80000000000 */
[----:B------:R0:W-:Y:S01]  /*0310*/  STS.U8 [R8+0x7], R25 ;  /* 0x0000071908007388 */ /* 0x0001e20000000000 */
[----:B------:R-:W-:Y:S06]  /*0320*/  BAR.SYNC.DEFER_BLOCKING 0x0 ;  /* 0x0000000000007b1d */ /* 0x000fec0000010000 */
[----:B------:R-:W-:Y:S05]  /*0330*/  @P0 BRA `(.L_x_1) ;  /* 0x0000000800840947 */ /* 0x000fea0003800000 */
[----:B------:R-:W2:Y:S04]  /*0340*/  LDG.E R0, desc[UR6][R6.64+-0x50] ;  /* 0xffffb00606007981 */ /* 0x000ea8000c1e1900 */
[----:B------:R-:W3:Y:S04]  /*0350*/  LDG.E R18, desc[UR6][R6.64+-0x4c] ;  /* 0xffffb40606127981 */ /* 0x000ee8000c1e1900 */
[----:B0-----:R-:W4:Y:S04]  /*0360*/  LDG.E R15, desc[UR6][R6.64+-0x48] ;  /* 0xffffb806060f7981 */ /* 0x001f28000c1e1900 */
[----:B------:R-:W5:Y:S04]  /*0370*/  LDG.E R14, desc[UR6][R6.64+-0x44] ;  /* 0xffffbc06060e7981 */ /* 0x000f68000c1e1900 */
[----:B------:R-:W5:Y:S04]  /*0380*/  LDG.E R13, desc[UR6][R6.64+-0x40] ;  /* 0xffffc006060d7981 */ /* 0x000f68000c1e1900 */
[----:B------:R-:W5:Y:S04]  /*0390*/  LDG.E R11, desc[UR6][R6.64+-0x3c] ;  /* 0xffffc406060b7981 */ /* 0x000f68000c1e1900 */
[----:B------:R-:W5:Y:S04]  /*03a0*/  LDG.E R10, desc[UR6][R6.64+-0x38] ;  /* 0xffffc806060a7981 */ /* 0x000f68000c1e1900 */
[----:B------:R-:W5:Y:S04]  /*03b0*/  LDG.E R12, desc[UR6][R6.64+-0x34] ;  /* 0xffffcc06060c7981 */ /* 0x000f68000c1e1900 */
[----:B------:R-:W5:Y:S04]  /*03c0*/  LDG.E R22, desc[UR6][R6.64+-0x30] ;  /* 0xffffd00606167981 */ /* 0x000f68000c1e1900 */
[----:B------:R-:W5:Y:S04]  /*03d0*/  LDG.E R23, desc[UR6][R6.64+-0x2c] ;  /* 0xffffd40606177981 */ /* 0x000f68000c1e1900 */
[----:B------:R-:W5:Y:S04]  /*03e0*/  LDG.E R24, desc[UR6][R6.64+-0x28] ;  /* 0xffffd80606187981 */ /* 0x000f68000c1e1900 */
[----:B------:R-:W0:Y:S04]  /*03f0*/  LDS.U8 R17, [R8+-0x10] ;  /* 0xfffff00008117984 */ /* 0x000e280000000000 */
[----:B------:R-:W1:Y:S04]  /*0400*/  LDS.U8 R21, [R8+-0xf] ;  /* 0xfffff10008157984 */ /* 0x000e680000000000 */
[----:B------:R-:W5:Y:S04]  /*0410*/  LDG.E R19, desc[UR6][R6.64+-0x24] ;  /* 0xffffdc0606137981 */ /* 0x000f68000c1e1900 */
[----:B------:R-:W1:Y:S04]  /*0420*/  LDS.U8 R16, [R8+-0xe] ;  /* 0xfffff20008107984 */ /* 0x000e680000000000 */
[----:B------:R-:W5:Y:S04]  /*0430*/  LDG.E R20, desc[UR6][R6.64+-0x20] ;  /* 0xffffe00606147981 */ /* 0x000f68000c1e1900 */
[----:B------:R-:W1:Y:S01]  /*0440*/  LDS.U8 R26, [R8+-0xb] ;  /* 0xfffff500081a7984 */ /* 0x000e620000000000 */
[----:B0-----:R-:W-:-:S02]  /*0450*/  I2FP.F32.U32 R17, R17 ;  /* 0x0000001100117245 */ /* 0x001fc40000201000 */
[----:B-1----:R-:W-:Y:S02]  /*0460*/  I2FP.F32.U32 R25, R21 ;  /* 0x0000001500197245 */ /* 0x002fe40000201000 */
[----:B------:R-:W5:Y:S01]  /*0470*/  LDG.E R21, desc[UR6][R6.64+-0x1c] ;  /* 0xffffe40606157981 */ /* 0x000f62000c1e1900 */
[----:B------:R-:W-:Y:S02]  /*0480*/  I2FP.F32.U32 R16, R16 ;  /* 0x0000001000107245 */ /* 0x000fe40000201000 */
[----:B------:R-:W-:Y:S01]  /*0490*/  I2FP.F32.U32 R26, R26 ;  /* 0x0000001a001a7245 */ /* 0x000fe20000201000 */
[----:B--2---:R-:W-:Y:S02]  /*04a0*/  FFMA R17, R0, R17, RZ ;  /* 0x0000001100117223 */ /* 0x004fe400000000ff */
[----:B------:R-:W0:Y:S02]  /*04b0*/  LDS.U8 R0, [R8+-0xd] ;  /* 0xfffff30008007984 */ /* 0x000e240000000000 */
[----:B---3--:R-:W-:-:S02]  /*04c0*/  FFMA R18, R18, R25, R17 ;  /* 0x0000001912127223 */ /* 0x008fc40000000011 */
[----:B------:R-:W1:Y:S04]  /*04d0*/  LDS.U8 R25, [R8+-0xc] ;  /* 0xfffff40008197984 */ /* 0x000e680000000000 */
[----:B------:R-:W2:Y:S01]  /*04e0*/  LDG.E R17, desc[UR6][R6.64+-0x18] ;  /* 0xffffe80606117981 */ /* 0x000ea2000c1e1900 */
[----:B----4-:R-:W-:-:S03]  /*04f0*/  FFMA R15, R15, R16, R18 ;  /* 0x000000100f0f7223 */ /* 0x010fc60000000012 */
[----:B------:R-:W3:Y:S04]  /*0500*/  LDG.E R18, desc[UR6][R6.64+-0x14] ;  /* 0xffffec0606127981 */ /* 0x000ee8000c1e1900 */
[----:B------:R-:W4:Y:S01]  /*0510*/  LDG.E R16, desc[UR6][R6.64+-0x10] ;  /* 0xfffff00606107981 */ /* 0x000f22000c1e1900 */
[----:B0-----:R-:W-:-:S05]  /*0520*/  I2FP.F32.U32 R0, R0 ;  /* 0x0000000000007245 */ /* 0x001fca0000201000 */
[----:B-----5:R-:W-:Y:S01]  /*0530*/  FFMA R0, R14, R0, R15 ;  /* 0x000000000e007223 */ /* 0x020fe2000000000f */
[----:B-1----:R-:W-:Y:S01]  /*0540*/  I2FP.F32.U32 R14, R25 ;  /* 0x00000019000e7245 */ /* 0x002fe20000201000 */
[----:B------:R-:W5:Y:S04]  /*0550*/  LDG.E R15, desc[UR6][R6.64+-0xc] ;  /* 0xfffff406060f7981 */ /* 0x000f68000c1e1900 */
[----:B------:R-:W0:Y:S01]  /*0560*/  LDS.U8 R25, [R8+-0xa] ;  /* 0xfffff60008197984 */ /* 0x000e220000000000 */
[----:B------:R-:W-:-:S03]  /*0570*/  FFMA R0, R13, R14, R0 ;  /* 0x0000000e0d007223 */ /* 0x000fc60000000000 */
[----:B------:R-:W5:Y:S01]  /*0580*/  LDG.E R14, desc[UR6][R6.64+-0x8] ;  /* 0xfffff806060e7981 */ /* 0x000f62000c1e1900 */
[----:B------:R-:W-:-:S03]  /*0590*/  FFMA R11, R11, R26, R0 ;  /* 0x0000001a0b0b7223 */ /* 0x000fc60000000000 */
[----:B------:R-:W5:Y:S04]  /*05a0*/  LDG.E R13, desc[UR6][R6.64+-0x4] ;  /* 0xfffffc06060d7981 */ /* 0x000f68000c1e1900 */
[----:B------:R-:W1:Y:S04]  /*05b0*/  LDS.U8 R26, [R8+-0x9] ;  /* 0xfffff700081a7984 */ /* 0x000e680000000000 */
[----:B------:R-:W5:Y:S01]  /*05c0*/  LDG.E R0, desc[UR6][R6.64] ;  /* 0x0000000606007981 */ /* 0x000f62000c1e1900 */
[----:B0-----:R-:W-:-:S05]  /*05d0*/  I2FP.F32.U32 R25, R25 ;  /* 0x0000001900197245 */ /* 0x001fca0000201000 */
[----:B------:R-:W-:Y:S02]  /*05e0*/  FFMA R25, R10, R25, R11 ;  /* 0x000000190a197223 */ /* 0x000fe4000000000b */
[----:B------:R-:W5:Y:S04]  /*05f0*/  LDG.E R10, desc[UR6][R6.64+0x4] ;  /* 0x00000406060a7981 */ /* 0x000f68000c1e1900 */
[----:B------:R-:W5:Y:S01]  /*0600*/  LDG.E R11, desc[UR6][R6.64+0x8] ;  /* 0x00000806060b7981 */ /* 0x000f62000c1e1900 */
[----:B-1----:R-:W-:-:S05]  /*0610*/  I2FP.F32.U32 R26, R26 ;  /* 0x0000001a001a7245 */ /* 0x002fca0000201000 */
[----:B------:R-:W-:Y:S02]  /*0620*/  FFMA R25, R12, R26, R25 ;  /* 0x0000001a0c197223 */ /* 0x000fe40000000019 */
[----:B------:R-:W5:Y:S04]  /*0630*/  LDG.E R12, desc[UR6][R6.64+0xc] ;  /* 0x00000c06060c7981 */ /* 0x000f68000c1e1900 */
[----:B------:R-:W0:Y:S02]  /*0640*/  LDS.U8 R26, [R8+-0x8] ;  /* 0xfffff800081a7984 */ /* 0x000e240000000000 */
[----:B0-----:R-:W-:-:S05]  /*0650*/  I2FP.F32.U32 R26, R26 ;  /* 0x0000001a001a7245 */ /* 0x001fca0000201000 */
[----:B------:R-:W-:Y:S02]  /*0660*/  FFMA R22, R22, R26, R25 ;  /* 0x0000001a16167223 */ /* 0x000fe40000000019 */
[----:B------:R-:W0:Y:S04]  /*0670*/  LDS.U8 R25, [R8+-0x7] ;  /* 0xfffff90008197984 */ /* 0x000e280000000000 */
[----:B------:R-:W1:Y:S01]  /*0680*/  LDS.U8 R26, [R8+-0x6] ;  /* 0xfffffa00081a7984 */ /* 0x000e620000000000 */
[----:B0-----:R-:W-:Y:S02]  /*0690*/  I2FP.F32.U32 R25, R25 ;  /* 0x0000001900197245 */ /* 0x001fe40000201000 */
[----:B-1----:R-:W-:-:S03]  /*06a0*/  I2FP.F32.U32 R26, R26 ;  /* 0x0000001a001a7245 */ /* 0x002fc60000201000 */
[----:B------:R-:W-:Y:S02]  /*06b0*/  FFMA R23, R23, R25, R22 ;  /* 0x0000001917177223 */ /* 0x000fe40000000016 */
[----:B------:R-:W0:Y:S02]  /*06c0*/  LDS.U8 R25, [R8+-0x5] ;  /* 0xfffffb0008197984 */ /* 0x000e240000000000 */
[----:B------:R-:W-:Y:S02]  /*06d0*/  FFMA R26, R24, R26, R23 ;  /* 0x0000001a181a7223 */ /* 0x000fe40000000017 */
[----:B------:R-:W1:Y:S04]  /*06e0*/  LDS.U8 R23, [R8+-0x4] ;  /* 0xfffffc0008177984 */ /* 0x000e680000000000 */
[----:B------:R-:W5:Y:S04]  /*06f0*/  LDG.E R22, desc[UR6][R6.64+0x10] ;  /* 0x0000100606167981 */ /* 0x000f68000c1e1900 */
[----:B------:R-:W1:Y:S01]  /*0700*/  LDS.U8 R24, [R8+-0x3] ;  /* 0xfffffd0008187984 */ /* 0x000e620000000000 */
[----:B0-----:R-:W-:-:S02]  /*0710*/  I2FP.F32.U32 R25, R25 ;  /* 0x0000001900197245 */ /* 0x001fc40000201000 */
[----:B-1----:R-:W-:-:S03]  /*0720*/  I2FP.F32.U32 R23, R23 ;  /* 0x0000001700177245 */ /* 0x002fc60000201000 */
[----:B------:R-:W-:Y:S02]  /*0730*/  FFMA R19, R19, R25, R26 ;  /* 0x0000001913137223 */ /* 0x000fe4000000001a */
[----:B------:R-:W0:Y:S02]  /*0740*/  LDS.U8 R25, [R8+-0x2] ;  /* 0xfffffe0008197984 */ /* 0x000e240000000000 */
[----:B------:R-:W-:Y:S02]  /*0750*/  FFMA R20, R20, R23, R19 ;  /* 0x0000001714147223 */ /* 0x000fe40000000013 */
[----:B------:R-:W1:Y:S04]  /*0760*/  LDS.U8 R26, [R8+-0x1] ;  /* 0xffffff00081a7984 */ /* 0x000e680000000000 */
[----:B------:R-:W5:Y:S01]  /*0770*/  LDG.E R19, desc[UR6][R6.64+0x14] ;  /* 0x0000140606137981 */ /* 0x000f62000c1e1900 */
[----:B------:R-:W-:-:S03]  /*0780*/  I2FP.F32.U32 R24, R24 ;  /* 0x0000001800187245 */ /* 0x000fc60000201000 */
[----:B------:R-:W3:Y:S02]  /*0790*/  LDS.U8 R23, [R8] ;  /* 0x0000000008177984 */ /* 0x000ee40000000000 */
[----:B------:R-:W-:Y:S02]  /*07a0*/  FFMA R28, R21, R24, R20 ;  /* 0x00000018151c7223 */ /* 0x000fe40000000014 */
[----:B------:R-:W4:Y:S04]  /*07b0*/  LDS.U8 R24, [R8+0x1] ;  /* 0x0000010008187984 */ /* 0x000f280000000000 */
[----:B------:R-:W5:Y:S04]  /*07c0*/  LDG.E R20, desc[UR6][R6.64+0x18] ;  /* 0x0000180606147981 */ /* 0x000f68000c1e1900 */
[----:B------:R-:W4:Y:S01]  /*07d0*/  LDS.U8 R21, [R8+0x2] ;  /* 0x0000020008157984 */ /* 0x000f220000000000 */
[----:B0-----:R-:W-:-:S02]  /*07e0*/  I2FP.F32.U32 R25, R25 ;  /* 0x0000001900197245 */ /* 0x001fc40000201000 */
[----:B-1----:R-:W-:-:S03]  /*07f0*/  I2FP.F32.U32 R26, R26 ;  /* 0x0000001a001a7245 */ /* 0x002fc60000201000 */
[----:B--2---:R-:W-:-:S04]  /*0800*/  FFMA R17, R17, R25, R28 ;  /* 0x0000001911117223 */ /* 0x004fc8000000001c */
[----:B---3--:R-:W-:Y:S02]  /*0810*/  FFMA R25, R18, R26, R17 ;  /* 0x0000001a12197223 */ /* 0x008fe40000000011 */
[----:B------:R-:W0:Y:S04]  /*0820*/  LDS.U8 R18, [R8+0x3] ;  /* 0x0000030008127984 */ /* 0x000e280000000000 */
[----:B------:R-:W2:Y:S01]  /*0830*/  LDG.E R17, desc[UR6][R6.64+0x1c] ;  /* 0x00001c0606117981 */ /* 0x000ea2000c1e1900 */
[----:B------:R-:W-:Y:S02]  /*0840*/  I2FP.F32.U32 R23, R23 ;  /* 0x0000001700177245 */ /* 0x000fe40000201000 */
[----:B----4-:R-:W-:-:S03]  /*0850*/  I2FP.F32.U32 R24, R24 ;  /* 0x0000001800187245 */ /* 0x010fc60000201000 */
[----:B------:R-:W-:Y:S02]  /*0860*/  FFMA R26, R16, R23, R25 ;  /* 0x00000017101a7223 */ /* 0x000fe40000000019 */
[----:B------:R-:W1:Y:S04]  /*0870*/  LDS.U8 R23, [R8+0x4] ;  /* 0x0000040008177984 */ /* 0x000e680000000000 */
[----:B------:R-:W3:Y:S01]  /*0880*/  LDG.E R16, desc[UR6][R6.64+0x20] ;  /* 0x0000200606107981 */ /* 0x000ee2000c1e1900 */
[----:B------:R-:W-:Y:S01]  /*0890*/  I2FP.F32.U32 R21, R21 ;  /* 0x0000001500157245 */ /* 0x000fe20000201000 */
[----:B-----5:R-:W-:Y:S02]  /*08a0*/  FFMA R25, R15, R24, R26 ;  /* 0x000000180f197223 */ /* 0x020fe4000000001a */
[----:B------:R-:W4:Y:S04]  /*08b0*/  LDS.U8 R24, [R8+0x5] ;  /* 0x0000050008187984 */ /* 0x000f280000000000 */
[----:B------:R-:W5:Y:S01]  /*08c0*/  LDG.E R15, desc[UR6][R6.64+0x24] ;  /* 0x00002406060f7981 */ /* 0x000f62000c1e1900 */
[----:B------:R-:W-:-:S03]  /*08d0*/  FFMA R26, R14, R21, R25 ;  /* 0x000000150e1a7223 */ /* 0x000fc60000000019 */
[----:B------:R-:W4:Y:S01]  /*08e0*/  LDS.U8 R21, [R8+0x6] ;  /* 0x0000060008157984 */ /* 0x000f220000000000 */
[----:B0-----:R-:W-:-:S03]  /*08f0*/  I2FP.F32.U32 R18, R18 ;  /* 0x0000001200127245 */ /* 0x001fc60000201000 */
[----:B------:R-:W5:Y:S02]  /*0900*/  LDG.E R14, desc[UR6][R6.64+0x28] ;  /* 0x00002806060e7981 */ /* 0x000f64000c1e1900 */
[----:B------:R-:W-:Y:S02]  /*0910*/  FFMA R27, R13, R18, R26 ;  /* 0x000000120d1b7223 */ /* 0x000fe4000000001a */
[----:B------:R-:W5:Y:S04]  /*0920*/  LDG.E R13, desc[UR6][R6.64+0x2c] ;  /* 0x00002c06060d7981 */ /* 0x000f68000c1e1900 */
[----:B------:R-:W0:Y:S01]  /*0930*/  LDS.U8 R25, [R8+0x7] ;  /* 0x0000070008197984 */ /* 0x000e220000000000 */
[----:B-1----:R-:W-:-:S03]  /*0940*/  I2FP.F32.U32 R23, R23 ;  /* 0x0000001700177245 */ /* 0x002fc60000201000 */
[----:B------:R-:W5:Y:S02]  /*0950*/  LDG.E R18, desc[UR6][R6.64+0x34] ;  /* 0x0000340606127981 */ /* 0x000f64000c1e1900 */
[----:B------:R-:W-:Y:S02]  /*0960*/  FFMA R23, R0, R23, R27 ;  /* 0x0000001700177223 */ /* 0x000fe4000000001b */
[----:B------:R-:W5:Y:S04]  /*0970*/  LDG.E R0, desc[UR6][R6.64+0x30] ;  /* 0x0000300606007981 */ /* 0x000f68000c1e1900 */
[----:B------:R-:W1:Y:S01]  /*0980*/  LDS.U8 R26, [R8+0x8] ;  /* 0x00000800081a7984 */ /* 0x000e620000000000 */
[----:B----4-:R-:W-:-:S05]  /*0990*/  I2FP.F32.U32 R24, R24 ;  /* 0x0000001800187245 */ /* 0x010fca0000201000 */
[----:B------:R-:W-:Y:S02]  /*09a0*/  FFMA R24, R10, R24, R23 ;  /* 0x000000180a187223 */ /* 0x000fe40000000017 */
[----:B------:R-:W4:Y:S01]  /*09b0*/  LDG.E R10, desc[UR6][R6.64+0x38] ;  /* 0x00003806060a7981 */ /* 0x000f22000c1e1900 */
[----:B------:R-:W-:-:S03]  /*09c0*/  I2FP.F32.U32 R23, R21 ;  /* 0x0000001500177245 */ /* 0x000fc60000201000 */
[----:B------:R-:W4:Y:S02]  /*09d0*/  LDG.E R21, desc[UR6][R6.64+0x3c] ;  /* 0x00003c0606157981 */ /* 0x000f24000c1e1900 */
[----:B------:R-:W-:Y:S02]  /*09e0*/  FFMA R27, R11, R23, R24 ;  /* 0x000000170b1b7223 */ /* 0x000fe40000000018 */
[----:B------:R-:W4:Y:S01]  /*09f0*/  LDG.E R11, desc[UR6][R6.64+0x40] ;  /* 0x00004006060b7981 */ /* 0x000f22000c1e1900 */
[----:B0-----:R-:W-:-:S03]  /*0a00*/  I2FP.F32.U32 R25, R25 ;  /* 0x0000001900197245 */ /* 0x001fc60000201000 */
[----:B------:R-:W4:Y:S04]  /*0a10*/  LDG.E R23, desc[UR6][R6.64+0x44] ;  /* 0x0000440606177981 */ /* 0x000f28000c1e1900 */
[----:B------:R-:W4:Y:S01]  /*0a20*/  LDG.E R24, desc[UR6][R6.64+0x48] ;  /* 0x0000480606187981 */ /* 0x000f22000c1e1900 */
[----:B------:R-:W-:-:S03]  /*0a30*/  FFMA R25, R12, R25, R27 ;  /* 0x000000190c197223 */ /* 0x000fc6000000001b */
[----:B------:R-:W4:Y:S01]  /*0a40*/  LDG.E R12, desc[UR6][R6.64+0x4c] ;  /* 0x00004c06060c7981 */ /* 0x000f22000c1e1900 */
[----:B-1----:R-:W-:-:S05]  /*0a50*/  I2FP.F32.U32 R26, R26 ;  /* 0x0000001a001a7245 */ /* 0x002fca0000201000 */
[----:B------:R-:W-:Y:S02]  /*0a60*/  FFMA R26, R22, R26, R25 ;  /* 0x0000001a161a7223 */ /* 0x000fe40000000019 */
[----:B------:R-:W0:Y:S04]  /*0a70*/  LDS.U8 R25, [R8+0x9] ;  /* 0x0000090008197984 */ /* 0x000e280000000000 */
[----:B------:R-:W1:Y:S01]  /*0a80*/  LDS.U8 R22, [R8+0xa] ;  /* 0x00000a0008167984 */ /* 0x000e620000000000 */
[----:B0-----:R-:W-:-:S05]  /*0a90*/  I2FP.F32.U32 R25, R25 ;  /* 0x0000001900197245 */ /* 0x001fca0000201000 */
[----:B------:R-:W-:Y:S02]  /*0aa0*/  FFMA R27, R19, R25, R26 ;  /* 0x00000019131b7223 */ /* 0x000fe4000000001a */
[----:B------:R-:W0:Y:S01]  /*0ab0*/  LDS.U8 R25, [R8+0xb] ;  /* 0x00000b0008197984 */ /* 0x000e220000000000 */
[----:B-1----:R-:W-:-:S03]  /*0ac0*/  I2FP.F32.U32 R22, R22 ;  /* 0x0000001600167245 */ /* 0x002fc60000201000 */
[----:B------:R-:W1:Y:S02]  /*0ad0*/  LDS.U8 R19, [R8+0xc] ;  /* 0x00000c0008137984 */ /* 0x000e640000000000 */
[----:B------:R-:W-:Y:S02]  /*0ae0*/  FFMA R26, R20, R22, R27 ;  /* 0x00000016141a7223 */ /* 0x000fe4000000001b */
[----:B------:R-:W1:Y:S04]  /*0af0*/  LDS.U8 R22, [R8+0xd] ;  /* 0x00000d0008167984 */ /* 0x000e680000000000 */
[----:B------:R-:W5:Y:S01]  /*0b00*/  LDS.U8 R20, [R8+0xe] ;  /* 0x00000e0008147984 */ /* 0x000f620000000000 */
[----:B0-----:R-:W-:-:S05]  /*0b10*/  I2FP.F32.U32 R25, R25 ;  /* 0x0000001900197245 */ /* 0x001fca0000201000 */
[----:B--2---:R-:W-:Y:S02]  /*0b20*/  FFMA R25, R17, R25, R26 ;  /* 0x0000001911197223 */ /* 0x004fe4000000001a */
[----:B------:R-:W0:Y:S01]  /*0b30*/  LDS.U8 R17, [R8+0xf] ;  /* 0x00000f0008117984 */ /* 0x000e220000000000 */
[----:B-1----:R-:W-:Y:S02]  /*0b40*/  I2FP.F32.U32 R19, R19 ;  /* 0x0000001300137245 */ /* 0x002fe40000201000 */
[----:B------:R-:W-:-:S03]  /*0b50*/  I2FP.F32.U32 R22, R22 ;  /* 0x0000001600167245 */ /* 0x000fc60000201000 */
[----:B---3--:R-:W-:Y:S02]  /*0b60*/  FFMA R26, R16, R19, R25 ;  /* 0x00000013101a7223 */ /* 0x008fe40000000019 */
[----:B------:R-:W1:Y:S04]  /*0b70*/  LDS.U8 R16, [R8+0x10] ;  /* 0x0000100008107984 */ /* 0x000e680000000000 */
[----:B------:R-:W2:Y:S01]  /*0b80*/  LDS.U8 R19, [R8+0x11] ;  /* 0x0000110008137984 */ /* 0x000ea20000000000 */
[----:B-----5:R-:W-:-:S03]  /*0b90*/  FFMA R25, R15, R22, R26 ;  /* 0x000000160f197223 */ /* 0x020fc6000000001a */
[----:B------:R-:W3:Y:S01]  /*0ba0*/  LDS.U8 R15, [R8+0x12] ;  /* 0x00001200080f7984 */ /* 0x000ee20000000000 */
[----:B------:R-:W-:-:S03]  /*0bb0*/  I2FP.F32.U32 R22, R20 ;  /* 0x0000001400167245 */ /* 0x000fc60000201000 */
[----:B------:R-:W5:Y:S02]  /*0bc0*/  LDS.U8 R20, [R8+0x13] ;  /* 0x0000130008147984 */ /* 0x000f640000000000 */
[----:B------:R-:W-:Y:S02]  /*0bd0*/  FFMA R22, R14, R22, R25 ;  /* 0x000000160e167223 */ /* 0x000fe40000000019 */
[----:B------:R-:W4:Y:S01]  /*0be0*/  LDS.U8 R14, [R8+0x14] ;  /* 0x00001400080e7984 */ /* 0x000f220000000000 */
[----:B0-----:R-:W-:-:S03]  /*0bf0*/  I2FP.F32.U32 R25, R17 ;  /* 0x0000001100197245 */ /* 0x001fc60000201000 */
[----:B------:R-:W0:Y:S02]  /*0c00*/  LDS.U8 R17, [R8+0x15] ;  /* 0x0000150008117984 */ /* 0x000e240000000000 */
[----:B------:R-:W-:Y:S02]  /*0c10*/  FFMA R25, R13, R25, R22 ;  /* 0x000000190d197223 */ /* 0x000fe40000000016 */
[----:B------:R-:W0:Y:S04]  /*0c20*/  LDS.U8 R22, [R8+0x16] ;  /* 0x0000160008167984 */ /* 0x000e280000000000 */
[----:B------:R-:W0:Y:S01]  /*0c30*/  LDS.U8 R13, [R8+0x17] ;  /* 0x00001700080d7984 */ /* 0x000e220000000000 */
[----:B-1----:R-:W-:Y:S02]  /*0c40*/  I2FP.F32.U32 R16, R16 ;  /* 0x0000001000107245 */ /* 0x002fe40000201000 */
[----:B--2---:R-:W-:-:S03]  /*0c50*/  I2FP.F32.U32 R19, R19 ;  /* 0x0000001300137245 */ /* 0x004fc60000201000 */
[----:B------:R-:W-:-:S04]  /*0c60*/  FFMA R25, R0, R16, R25 ;  /* 0x0000001000197223 */ /* 0x000fc80000000019 */
[----:B------:R-:W-:Y:S01]  /*0c70*/  FFMA R19, R18, R19, R25 ;  /* 0x0000001312137223 */ /* 0x000fe20000000019 */
[----:B---3--:R-:W-:Y:S02]  /*0c80*/  I2FP.F32.U32 R15, R15 ;  /* 0x0000000f000f7245 */ /* 0x008fe40000201000 */
[----:B-----5:R-:W-:-:S03]  /*0c90*/  I2FP.F32.U32 R20, R20 ;  /* 0x0000001400147245 */ /* 0x020fc60000201000 */
[----:B----4-:R-:W-:Y:S01]  /*0ca0*/  FFMA R10, R10, R15, R19 ;  /* 0x0000000f0a0a7223 */ /* 0x010fe20000000013 */
[----:B------:R-:W-:-:S03]  /*0cb0*/  I2FP.F32.U32 R14, R14 ;  /* 0x0000000e000e7245 */ /* 0x000fc60000201000 */
[----:B------:R-:W-:Y:S01]  /*0cc0*/  FFMA R10, R21, R20, R10 ;  /* 0x00000014150a7223 */ /* 0x000fe2000000000a */
[----:B0-----:R-:W-:-:S03]  /*0cd0*/  I2FP.F32.U32 R17, R17 ;  /* 0x0000001100117245 */ /* 0x001fc60000201000 */
[----:B------:R-:W-:Y:S01]  /*0ce0*/  FFMA R10, R11, R14, R10 ;  /* 0x0000000e0b0a7223 */ /* 0x000fe2000000000a */
[----:B------:R-:W-:-:S03]  /*0cf0*/  I2FP.F32.U32 R22, R22 ;  /* 0x0000001600167245 */ /* 0x000fc60000201000 */
[----:B------:R-:W-:Y:S01]  /*0d00*/  FFMA R17, R23, R17, R10 ;  /* 0x0000001117117223 */ /* 0x000fe2000000000a */
[----:B------:R-:W-:-:S03]  /*0d10*/  I2FP.F32.U32 R13, R13 ;  /* 0x0000000d000d7245 */ /* 0x000fc60000201000 */
[----:B------:R-:W-:-:S04]  /*0d20*/  FFMA R17, R24, R22, R17 ;  /* 0x0000001618117223 */ /* 0x000fc80000000011 */
[----:B------:R-:W-:-:S05]  /*0d30*/  FFMA R13, R12, R13, R17 ;  /* 0x0000000d0c0d7223 */ /* 0x000fca0000000011 */
[----:B------:R1:W-:Y:S02]  /*0d40*/  REDG.E.ADD.F32.FTZ.RN.STRONG.GPU desc[UR6][R4.64], R13 ;  /* 0x0000000d040079a6 */ /* 0x0003e4000c12f306 */
.L_x_1:
[----:B------:R-:W-:Y:S05]  /*0d50*/  BSYNC.RECONVERGENT B0 ;  /* 0x0000000000007941 */ /* 0x000fea0003800200 */
.L_x_0:
[----:B------:R-:W-:Y:S01]  /*0d60*/  BAR.SYNC.DEFER_BLOCKING 0x0 ;  /* 0x0000000000007b1d */ /* 0x000fe20000010000 */
[----:B------:R-:W-:Y:S01]  /*0d70*/  IADD3 R0, P1, PT, R6, 0xa0, RZ ;  /* 0x000000a006007810 */ /* 0x000fe20007f3e0ff */
[----:B------:R-:W-:-:S03]  /*0d80*/  VIADD R9, R9, 0x1 ;  /* 0x0000000109097836 */ /* 0x000fc60000000000 */
[----:B------:R-:W-:Y:S01]  /*0d90*/  IADD3.X R27, PT, PT, RZ, R7, RZ, P1, !PT ;  /* 0x00000007ff1b7210 */ /* 0x000fe20000ffe4ff */
[----:B------:R-:W-:Y:S08]  /*0da0*/  BRA.U UP0, `(.L_x_2) ;  /* 0xfffffff500047547 */ /* 0x000ff0000b83ffff */
[----:B------:R-:W-:Y:S05]  /*0db0*/  EXIT ;  /* 0x000000000000794d */ /* 0x000fea0003800000 */
.L_x_3:
[----:B------:R-:W-:-:S00]  /*0dc0*/  BRA `(.L_x_3) ;  /* 0xfffffffc00fc7947 */ /* 0x000fc0000383ffff */
[----:B------:R-:W-:-:S00]  /*0dd0*/  NOP ;  /* 0x0000000000007918 */ /* 0x000fc00000000000 */
        /* <DEDUP_REMOVED lines=10> */
.L_x_4:


//--------------------- .nv.shared._Z4convPhPfS0_ --------------------------
	.section	.nv.shared._Z4convPhPfS0_,"aw",@nobits
	.sectionflags	@""
.nv.shared._Z4convPhPfS0_:
	.zero		9216


//--------------------- .nv.shared.reserved.0     --------------------------
	.section	.nv.shared.reserved.0,"aw",@nobits
	.weak		__nv_reservedSMEM_offset_0_alias
	.size		__nv_reservedSMEM_offset_0_alias, 0, 64
	.other		__nv_reservedSMEM_offset_0_alias,@"STO_CUDA_RESERVED_SHARED STV_DEFAULT"
__nv_reservedSMEM_offset_0_alias:
	.zero		0
	.zero		64


//--------------------- .nv.constant0._Z4convPhPfS0_ --------------------------
	.section	.nv.constant0._Z4convPhPfS0_,"a",@progbits
	.sectionflags	@""
	.align	4
.nv.constant0._Z4convPhPfS0_:
	.zero		920


//--------------------- SYMBOLS --------------------------

	.type		.nv.reservedSmem.offset0,@object
	.size		.nv.reservedSmem.offset0,0x4
	.type		.nv.reservedSmem.cap,@object
	.size		.nv.reservedSmem.cap,0x4
